//
// Generated by NVIDIA NVVM Compiler
//
// Compiler Build ID: CL-36424714
// Cuda compilation tools, release 13.0, V13.0.88
// Based on NVVM 20.0.0
//

.version 9.0
.target sm_100
.address_size 64

	// .globl	_Z21seed_and_align_kernelPKcPKiS2_S0_S2_S2_PK14MinimizerIndexP15AlignmentResultPji

.visible .entry _Z21seed_and_align_kernelPKcPKiS2_S0_S2_S2_PK14MinimizerIndexP15AlignmentResultPji(
	.param .u64 .ptr .align 1 _Z21seed_and_align_kernelPKcPKiS2_S0_S2_S2_PK14MinimizerIndexP15AlignmentResultPji_param_0,
	.param .u64 .ptr .align 1 _Z21seed_and_align_kernelPKcPKiS2_S0_S2_S2_PK14MinimizerIndexP15AlignmentResultPji_param_1,
	.param .u64 .ptr .align 1 _Z21seed_and_align_kernelPKcPKiS2_S0_S2_S2_PK14MinimizerIndexP15AlignmentResultPji_param_2,
	.param .u64 .ptr .align 1 _Z21seed_and_align_kernelPKcPKiS2_S0_S2_S2_PK14MinimizerIndexP15AlignmentResultPji_param_3,
	.param .u64 .ptr .align 1 _Z21seed_and_align_kernelPKcPKiS2_S0_S2_S2_PK14MinimizerIndexP15AlignmentResultPji_param_4,
	.param .u64 .ptr .align 1 _Z21seed_and_align_kernelPKcPKiS2_S0_S2_S2_PK14MinimizerIndexP15AlignmentResultPji_param_5,
	.param .u64 .ptr .align 1 _Z21seed_and_align_kernelPKcPKiS2_S0_S2_S2_PK14MinimizerIndexP15AlignmentResultPji_param_6,
	.param .u64 .ptr .align 1 _Z21seed_and_align_kernelPKcPKiS2_S0_S2_S2_PK14MinimizerIndexP15AlignmentResultPji_param_7,
	.param .u64 .ptr .align 1 _Z21seed_and_align_kernelPKcPKiS2_S0_S2_S2_PK14MinimizerIndexP15AlignmentResultPji_param_8,
	.param .u32 _Z21seed_and_align_kernelPKcPKiS2_S0_S2_S2_PK14MinimizerIndexP15AlignmentResultPji_param_9
)
{


	ret;

}
	// .globl	_Z19build_pileup_kernelPK15AlignmentResultPKjP13VariantPileupi
.visible .entry _Z19build_pileup_kernelPK15AlignmentResultPKjP13VariantPileupi(
	.param .u64 .ptr .align 1 _Z19build_pileup_kernelPK15AlignmentResultPKjP13VariantPileupi_param_0,
	.param .u64 .ptr .align 1 _Z19build_pileup_kernelPK15AlignmentResultPKjP13VariantPileupi_param_1,
	.param .u64 .ptr .align 1 _Z19build_pileup_kernelPK15AlignmentResultPKjP13VariantPileupi_param_2,
	.param .u32 _Z19build_pileup_kernelPK15AlignmentResultPKjP13VariantPileupi_param_3
)
{


	ret;

}
	// .globl	_Z20call_variants_kernelPK13VariantPileupPK18ResistanceMutationP14ResistanceCallPji
.visible .entry _Z20call_variants_kernelPK13VariantPileupPK18ResistanceMutationP14ResistanceCallPji(
	.param .u64 .ptr .align 1 _Z20call_variants_kernelPK13VariantPileupPK18ResistanceMutationP14ResistanceCallPji_param_0,
	.param .u64 .ptr .align 1 _Z20call_variants_kernelPK13VariantPileupPK18ResistanceMutationP14ResistanceCallPji_param_1,
	.param .u64 .ptr .align 1 _Z20call_variants_kernelPK13VariantPileupPK18ResistanceMutationP14ResistanceCallPji_param_2,
	.param .u64 .ptr .align 1 _Z20call_variants_kernelPK13VariantPileupPK18ResistanceMutationP14ResistanceCallPji_param_3,
	.param .u32 _Z20call_variants_kernelPK13VariantPileupPK18ResistanceMutationP14ResistanceCallPji_param_4
)
{


	ret;

}


// ===== COMPILED SASS (sm_100) =====

	.target	sm_100

	.elftype	@"ET_EXEC"


//--------------------- .note.nv.tkinfo           --------------------------
	.section	.note.nv.tkinfo,"",@"SHT_NOTE"
	.sectionflags	@"SHF_NOTE_NV_TKINFO"
	.tkinfo
        /*0018*/ 	.word	0x00000002
        /*0030*/ 	.string	""
        /*0030*/ 	.string	"ptxas"
        /*0030*/ 	.string	"Cuda compilation tools, release 13.0, V13.0.88"
        /*0030*/ 	.string	"Build cuda_13.0.r13.0/compiler.36424714_0"
        /*0030*/ 	.string	"-arch sm_100 -m 64 "



//--------------------- .note.nv.cuinfo           --------------------------
	.section	.note.nv.cuinfo,"",@"SHT_NOTE"
	.sectionflags	@"SHF_NOTE_NV_CUINFO"
        /*0018*/ 	.short	0x0002
        /*001a*/ 	.short	0x0064
        /*001c*/ 	.short	0x0082
	.zero		2


//--------------------- .nv.info                  --------------------------
	.section	.nv.info,"",@"SHT_CUDA_INFO"
	.align	4


	//----- nvinfo : EIATTR_REGCOUNT
	.align		4
        /*0000*/ 	.byte	0x04, 0x2f
        /*0002*/ 	.short	(.L_1 - .L_0)
	.align		4
.L_0:
        /*0004*/ 	.word	index@(_Z21seed_and_align_kernelPKcPKiS2_S0_S2_S2_PK14MinimizerIndexP15AlignmentResultPji)
        /*0008*/ 	.word	0x00000004


	//----- nvinfo : EIATTR_FRAME_SIZE
	.align		4
.L_1:
        /*000c*/ 	.byte	0x04, 0x11
        /*000e*/ 	.short	(.L_3 - .L_2)
	.align		4
.L_2:
        /*0010*/ 	.word	index@(_Z21seed_and_align_kernelPKcPKiS2_S0_S2_S2_PK14MinimizerIndexP15AlignmentResultPji)
        /*0014*/ 	.word	0x00000000


	//----- nvinfo : EIATTR_REGCOUNT
	.align		4
.L_3:
        /*0018*/ 	.byte	0x04, 0x2f
        /*001a*/ 	.short	(.L_5 - .L_4)
	.align		4
.L_4:
        /*001c*/ 	.word	index@(_Z19build_pileup_kernelPK15AlignmentResultPKjP13VariantPileupi)
        /*0020*/ 	.word	0x00000004


	//----- nvinfo : EIATTR_FRAME_SIZE
	.align		4
.L_5:
        /*0024*/ 	.byte	0x04, 0x11
        /*0026*/ 	.short	(.L_7 - .L_6)
	.align		4
.L_6:
        /*0028*/ 	.word	index@(_Z19build_pileup_kernelPK15AlignmentResultPKjP13VariantPileupi)
        /*002c*/ 	.word	0x00000000


	//----- nvinfo : EIATTR_REGCOUNT
	.align		4
.L_7:
        /*0030*/ 	.byte	0x04, 0x2f
        /*0032*/ 	.short	(.L_9 - .L_8)
	.align		4
.L_8:
        /*0034*/ 	.word	index@(_Z20call_variants_kernelPK13VariantPileupPK18ResistanceMutationP14ResistanceCallPji)
        /*0038*/ 	.word	0x00000004


	//----- nvinfo : EIATTR_FRAME_SIZE
	.align		4
.L_9:
        /*003c*/ 	.byte	0x04, 0x11
        /*003e*/ 	.short	(.L_11 - .L_10)
	.align		4
.L_10:
        /*0040*/ 	.word	index@(_Z20call_variants_kernelPK13VariantPileupPK18ResistanceMutationP14ResistanceCallPji)
        /*0044*/ 	.word	0x00000000


	//----- nvinfo : EIATTR_MIN_STACK_SIZE
	.align		4
.L_11:
        /*0048*/ 	.byte	0x04, 0x12
        /*004a*/ 	.short	(.L_13 - .L_12)
	.align		4
.L_12:
        /*004c*/ 	.word	index@(_Z20call_variants_kernelPK13VariantPileupPK18ResistanceMutationP14ResistanceCallPji)
        /*0050*/ 	.word	0x00000000


	//----- nvinfo : EIATTR_MIN_STACK_SIZE
	.align		4
.L_13:
        /*0054*/ 	.byte	0x04, 0x12
        /*0056*/ 	.short	(.L_15 - .L_14)
	.align		4
.L_14:
        /*0058*/ 	.word	index@(_Z19build_pileup_kernelPK15AlignmentResultPKjP13VariantPileupi)
        /*005c*/ 	.word	0x00000000


	//----- nvinfo : EIATTR_MIN_STACK_SIZE
	.align		4
.L_15:
        /*0060*/ 	.byte	0x04, 0x12
        /*0062*/ 	.short	(.L_17 - .L_16)
	.align		4
.L_16:
        /*0064*/ 	.word	index@(_Z21seed_and_align_kernelPKcPKiS2_S0_S2_S2_PK14MinimizerIndexP15AlignmentResultPji)
        /*0068*/ 	.word	0x00000000
.L_17:


//--------------------- .nv.compat                --------------------------
	.section	.nv.compat,"",@"SHT_CUDA_COMPAT_INFO"
	.align	4
        /*0000*/ 	.byte	0x02, 0x09, 0x00, 0x00, 0x02, 0x02, 0x01, 0x00, 0x02, 0x05, 0x05, 0x00, 0x03, 0x07, 0x01, 0x01
        /*0010*/ 	.byte	0x02, 0x03, 0x00, 0x00, 0x02, 0x06, 0x01, 0x00, 0x04, 0x0b, 0x08, 0x00, 0x09, 0x00, 0x00, 0x00
        /*0020*/ 	.byte	0x00, 0x00, 0x00, 0x00


//--------------------- .nv.info._Z20call_variants_kernelPK13VariantPileupPK18ResistanceMutationP14ResistanceCallPji --------------------------
	.section	.nv.info._Z20call_variants_kernelPK13VariantPileupPK18ResistanceMutationP14ResistanceCallPji,"",@"SHT_CUDA_INFO"
	.sectionflags	@""
	.align	4


	//----- nvinfo : EIATTR_CUDA_API_VERSION
	.align		4
        /*0000*/ 	.byte	0x04, 0x37
        /*0002*/ 	.short	(.L_19 - .L_18)
.L_18:
        /*0004*/ 	.word	0x00000082


	//----- nvinfo : EIATTR_KPARAM_INFO
	.align		4
.L_19:
        /*0008*/ 	.byte	0x04, 0x17
        /*000a*/ 	.short	(.L_21 - .L_20)
.L_20:
        /*000c*/ 	.word	0x00000000
        /*0010*/ 	.short	0x0004
        /*0012*/ 	.short	0x0020
        /*0014*/ 	.byte	0x00, 0xf0, 0x11, 0x00


	//----- nvinfo : EIATTR_KPARAM_INFO
	.align		4
.L_21:
        /*0018*/ 	.byte	0x04, 0x17
        /*001a*/ 	.short	(.L_23 - .L_22)
.L_22:
        /*001c*/ 	.word	0x00000000
        /*0020*/ 	.short	0x0003
        /*0022*/ 	.short	0x0018
        /*0024*/ 	.byte	0x00, 0xf5, 0x21, 0x00


	//----- nvinfo : EIATTR_KPARAM_INFO
	.align		4
.L_23:
        /*0028*/ 	.byte	0x04, 0x17
        /*002a*/ 	.short	(.L_25 - .L_24)
.L_24:
        /*002c*/ 	.word	0x00000000
        /*0030*/ 	.short	0x0002
        /*0032*/ 	.short	0x0010
        /*0034*/ 	.byte	0x00, 0xf5, 0x21, 0x00


	//----- nvinfo : EIATTR_KPARAM_INFO
	.align		4
.L_25:
        /*0038*/ 	.byte	0x04, 0x17
        /*003a*/ 	.short	(.L_27 - .L_26)
.L_26:
        /*003c*/ 	.word	0x00000000
        /*0040*/ 	.short	0x0001
        /*0042*/ 	.short	0x0008
        /*0044*/ 	.byte	0x00, 0xf5, 0x21, 0x00


	//----- nvinfo : EIATTR_KPARAM_INFO
	.align		4
.L_27:
        /*0048*/ 	.byte	0x04, 0x17
        /*004a*/ 	.short	(.L_29 - .L_28)
.L_28:
        /*004c*/ 	.word	0x00000000
        /*0050*/ 	.short	0x0000
        /*0052*/ 	.short	0x0000
        /*0054*/ 	.byte	0x00, 0xf5, 0x21, 0x00


	//----- nvinfo : EIATTR_SPARSE_MMA_MASK
	.align		4
.L_29:
        /*0058*/ 	.byte	0x03, 0x50
        /*005a*/ 	.short	0x0000


	//----- nvinfo : EIATTR_MAXREG_COUNT
	.align		4
        /*005c*/ 	.byte	0x03, 0x1b
        /*005e*/ 	.short	0x00ff


	//----- nvinfo : EIATTR_MERCURY_ISA_VERSION
	.align		4
        /*0060*/ 	.byte	0x03, 0x5f
        /*0062*/ 	.short	0x0101


	//----- nvinfo : EIATTR_VRC_CTA_INIT_COUNT
	.align		4
        /*0064*/ 	.byte	0x02, 0x4a
	.zero		1
	.zero		1


	//----- nvinfo : EIATTR_EXIT_INSTR_OFFSETS
	.align		4
        /*0068*/ 	.byte	0x04, 0x1c
        /*006a*/ 	.short	(.L_31 - .L_30)


	//   ....[0]....
.L_30:
        /*006c*/ 	.word	0x00000010


	//----- nvinfo : EIATTR_CBANK_PARAM_SIZE
	.align		4
.L_31:
        /*0070*/ 	.byte	0x03, 0x19
        /*0072*/ 	.short	0x0024


	//----- nvinfo : EIATTR_PARAM_CBANK
	.align		4
        /*0074*/ 	.byte	0x04, 0x0a
        /*0076*/ 	.short	(.L_33 - .L_32)
	.align		4
.L_32:
        /*0078*/ 	.word	index@(.nv.constant0._Z20call_variants_kernelPK13VariantPileupPK18ResistanceMutationP14ResistanceCallPji)
        /*007c*/ 	.short	0x0380
        /*007e*/ 	.short	0x0024


	//----- nvinfo : EIATTR_SW_WAR
	.align		4
.L_33:
        /*0080*/ 	.byte	0x04, 0x36
        /*0082*/ 	.short	(.L_35 - .L_34)
.L_34:
        /*0084*/ 	.word	0x00000008
.L_35:


//--------------------- .nv.info._Z19build_pileup_kernelPK15AlignmentResultPKjP13VariantPileupi --------------------------
	.section	.nv.info._Z19build_pileup_kernelPK15AlignmentResultPKjP13VariantPileupi,"",@"SHT_CUDA_INFO"
	.sectionflags	@""
	.align	4


	//----- nvinfo : EIATTR_CUDA_API_VERSION
	.align		4
        /*0000*/ 	.byte	0x04, 0x37
        /*0002*/ 	.short	(.L_37 - .L_36)
.L_36:
        /*0004*/ 	.word	0x00000082


	//----- nvinfo : EIATTR_KPARAM_INFO
	.align		4
.L_37:
        /*0008*/ 	.byte	0x04, 0x17
        /*000a*/ 	.short	(.L_39 - .L_38)
.L_38:
        /*000c*/ 	.word	0x00000000
        /*0010*/ 	.short	0x0003
        /*0012*/ 	.short	0x0018
        /*0014*/ 	.byte	0x00, 0xf0, 0x11, 0x00


	//----- nvinfo : EIATTR_KPARAM_INFO
	.align		4
.L_39:
        /*0018*/ 	.byte	0x04, 0x17
        /*001a*/ 	.short	(.L_41 - .L_40)
.L_40:
        /*001c*/ 	.word	0x00000000
        /*0020*/ 	.short	0x0002
        /*0022*/ 	.short	0x0010
        /*0024*/ 	.byte	0x00, 0xf5, 0x21, 0x00


	//----- nvinfo : EIATTR_KPARAM_INFO
	.align		4
.L_41:
        /*0028*/ 	.byte	0x04, 0x17
        /*002a*/ 	.short	(.L_43 - .L_42)
.L_42:
        /*002c*/ 	.word	0x00000000
        /*0030*/ 	.short	0x0001
        /*0032*/ 	.short	0x0008
        /*0034*/ 	.byte	0x00, 0xf5, 0x21, 0x00


	//----- nvinfo : EIATTR_KPARAM_INFO
	.align		4
.L_43:
        /*0038*/ 	.byte	0x04, 0x17
        /*003a*/ 	.short	(.L_45 - .L_44)
.L_44:
        /*003c*/ 	.word	0x00000000
        /*0040*/ 	.short	0x0000
        /*0042*/ 	.short	0x0000
        /*0044*/ 	.byte	0x00, 0xf5, 0x21, 0x00


	//----- nvinfo : EIATTR_SPARSE_MMA_MASK
	.align		4
.L_45:
        /*0048*/ 	.byte	0x03, 0x50
        /*004a*/ 	.short	0x0000


	//----- nvinfo : EIATTR_MAXREG_COUNT
	.align		4
        /*004c*/ 	.byte	0x03, 0x1b
        /*004e*/ 	.short	0x00ff


	//----- nvinfo : EIATTR_MERCURY_ISA_VERSION
	.align		4
        /*0050*/ 	.byte	0x03, 0x5f
        /*0052*/ 	.short	0x0101


	//----- nvinfo : EIATTR_VRC_CTA_INIT_COUNT
	.align		4
        /*0054*/ 	.byte	0x02, 0x4a
	.zero		1
	.zero		1


	//----- nvinfo : EIATTR_EXIT_INSTR_OFFSETS
	.align		4
        /*0058*/ 	.byte	0x04, 0x1c
        /*005a*/ 	.short	(.L_47 - .L_46)


	//   ....[0]....
.L_46:
        /*005c*/ 	.word	0x00000010


	//----- nvinfo : EIATTR_CBANK_PARAM_SIZE
	.align		4
.L_47:
        /*0060*/ 	.byte	0x03, 0x19
        /*0062*/ 	.short	0x001c


	//----- nvinfo : EIATTR_PARAM_CBANK
	.align		4
        /*0064*/ 	.byte	0x04, 0x0a
        /*0066*/ 	.short	(.L_49 - .L_48)
	.align		4
.L_48:
        /*0068*/ 	.word	index@(.nv.constant0._Z19build_pileup_kernelPK15AlignmentResultPKjP13VariantPileupi)
        /*006c*/ 	.short	0x0380
        /*006e*/ 	.short	0x001c


	//----- nvinfo : EIATTR_SW_WAR
	.align		4
.L_49:
        /*0070*/ 	.byte	0x04, 0x36
        /*0072*/ 	.short	(.L_51 - .L_50)
.L_50:
        /*0074*/ 	.word	0x00000008
.L_51:


//--------------------- .nv.info._Z21seed_and_align_kernelPKcPKiS2_S0_S2_S2_PK14MinimizerIndexP15AlignmentResultPji --------------------------
	.section	.nv.info._Z21seed_and_align_kernelPKcPKiS2_S0_S2_S2_PK14MinimizerIndexP15AlignmentResultPji,"",@"SHT_CUDA_INFO"
	.sectionflags	@""
	.align	4


	//----- nvinfo : EIATTR_CUDA_API_VERSION
	.align		4
        /*0000*/ 	.byte	0x04, 0x37
        /*0002*/ 	.short	(.L_53 - .L_52)
.L_52:
        /*0004*/ 	.word	0x00000082


	//----- nvinfo : EIATTR_KPARAM_INFO
	.align		4
.L_53:
        /*0008*/ 	.byte	0x04, 0x17
        /*000a*/ 	.short	(.L_55 - .L_54)
.L_54:
        /*000c*/ 	.word	0x00000000
        /*0010*/ 	.short	0x0009
        /*0012*/ 	.short	0x0048
        /*0014*/ 	.byte	0x00, 0xf0, 0x11, 0x00


	//----- nvinfo : EIATTR_KPARAM_INFO
	.align		4
.L_55:
        /*0018*/ 	.byte	0x04, 0x17
        /*001a*/ 	.short	(.L_57 - .L_56)
.L_56:
        /*001c*/ 	.word	0x00000000
        /*0020*/ 	.short	0x0008
        /*0022*/ 	.short	0x0040
        /*0024*/ 	.byte	0x00, 0xf5, 0x21, 0x00


	//----- nvinfo : EIATTR_KPARAM_INFO
	.align		4
.L_57:
        /*0028*/ 	.byte	0x04, 0x17
        /*002a*/ 	.short	(.L_59 - .L_58)
.L_58:
        /*002c*/ 	.word	0x00000000
        /*0030*/ 	.short	0x0007
        /*0032*/ 	.short	0x0038
        /*0034*/ 	.byte	0x00, 0xf5, 0x21, 0x00


	//----- nvinfo : EIATTR_KPARAM_INFO
	.align		4
.L_59:
        /*0038*/ 	.byte	0x04, 0x17
        /*003a*/ 	.short	(.L_61 - .L_60)
.L_60:
        /*003c*/ 	.word	0x00000000
        /*0040*/ 	.short	0x0006
        /*0042*/ 	.short	0x0030
        /*0044*/ 	.byte	0x00, 0xf5, 0x21, 0x00


	//----- nvinfo : EIATTR_KPARAM_INFO
	.align		4
.L_61:
        /*0048*/ 	.byte	0x04, 0x17
        /*004a*/ 	.short	(.L_63 - .L_62)
.L_62:
        /*004c*/ 	.word	0x00000000
        /*0050*/ 	.short	0x0005
        /*0052*/ 	.short	0x0028
        /*0054*/ 	.byte	0x00, 0xf5, 0x21, 0x00


	//----- nvinfo : EIATTR_KPARAM_INFO
	.align		4
.L_63:
        /*0058*/ 	.byte	0x04, 0x17
        /*005a*/ 	.short	(.L_65 - .L_64)
.L_64:
        /*005c*/ 	.word	0x00000000
        /*0060*/ 	.short	0x0004
        /*0062*/ 	.short	0x0020
        /*0064*/ 	.byte	0x00, 0xf5, 0x21, 0x00


	//----- nvinfo : EIATTR_KPARAM_INFO
	.align		4
.L_65:
        /*0068*/ 	.byte	0x04, 0x17
        /*006a*/ 	.short	(.L_67 - .L_66)
.L_66:
        /*006c*/ 	.word	0x00000000
        /*0070*/ 	.short	0x0003
        /*0072*/ 	.short	0x0018
        /*0074*/ 	.byte	0x00, 0xf5, 0x21, 0x00


	//----- nvinfo : EIATTR_KPARAM_INFO
	.align		4
.L_67:
        /*0078*/ 	.byte	0x04, 0x17
        /*007a*/ 	.short	(.L_69 - .L_68)
.L_68:
        /*007c*/ 	.word	0x00000000
        /*0080*/ 	.short	0x0002
        /*0082*/ 	.short	0x0010
        /*0084*/ 	.byte	0x00, 0xf5, 0x21, 0x00


	//----- nvinfo : EIATTR_KPARAM_INFO
	.align		4
.L_69:
        /*0088*/ 	.byte	0x04, 0x17
        /*008a*/ 	.short	(.L_71 - .L_70)
.L_70:
        /*008c*/ 	.word	0x00000000
        /*0090*/ 	.short	0x0001
        /*0092*/ 	.short	0x0008
        /*0094*/ 	.byte	0x00, 0xf5, 0x21, 0x00


	//----- nvinfo : EIATTR_KPARAM_INFO
	.align		4
.L_71:
        /*0098*/ 	.byte	0x04, 0x17
        /*009a*/ 	.short	(.L_73 - .L_72)
.L_72:
        /*009c*/ 	.word	0x00000000
        /*00a0*/ 	.short	0x0000
        /*00a2*/ 	.short	0x0000
        /*00a4*/ 	.byte	0x00, 0xf5, 0x21, 0x00


	//----- nvinfo : EIATTR_SPARSE_MMA_MASK
	.align		4
.L_73:
        /*00a8*/ 	.byte	0x03, 0x50
        /*00aa*/ 	.short	0x0000


	//----- nvinfo : EIATTR_MAXREG_COUNT
	.align		4
        /*00ac*/ 	.byte	0x03, 0x1b
        /*00ae*/ 	.short	0x00ff


	//----- nvinfo : EIATTR_MERCURY_ISA_VERSION
	.align		4
        /*00b0*/ 	.byte	0x03, 0x5f
        /*00b2*/ 	.short	0x0101


	//----- nvinfo : EIATTR_VRC_CTA_INIT_COUNT
	.align		4
        /*00b4*/ 	.byte	0x02, 0x4a
	.zero		1
	.zero		1


	//----- nvinfo : EIATTR_EXIT_INSTR_OFFSETS
	.align		4
        /*00b8*/ 	.byte	0x04, 0x1c
        /*00ba*/ 	.short	(.L_75 - .L_74)


	//   ....[0]....
.L_74:
        /*00bc*/ 	.word	0x00000010


	//----- nvinfo : EIATTR_CBANK_PARAM_SIZE
	.align		4
.L_75:
        /*00c0*/ 	.byte	0x03, 0x19
        /*00c2*/ 	.short	0x004c


	//----- nvinfo : EIATTR_PARAM_CBANK
	.align		4
        /*00c4*/ 	.byte	0x04, 0x0a
        /*00c6*/ 	.short	(.L_77 - .L_76)
	.align		4
.L_76:
        /*00c8*/ 	.word	index@(.nv.constant0._Z21seed_and_align_kernelPKcPKiS2_S0_S2_S2_PK14MinimizerIndexP15AlignmentResultPji)
        /*00cc*/ 	.short	0x0380
        /*00ce*/ 	.short	0x004c


	//----- nvinfo : EIATTR_SW_WAR
	.align		4
.L_77:
        /*00d0*/ 	.byte	0x04, 0x36
        /*00d2*/ 	.short	(.L_79 - .L_78)
.L_78:
        /*00d4*/ 	.word	0x00000008
.L_79:


//--------------------- .nv.callgraph             --------------------------
	.section	.nv.callgraph,"",@"SHT_CUDA_CALLGRAPH"
	.align	4
	.sectionentsize	8
	.align		4
        /*0000*/ 	.word	0x00000000
	.align		4
        /*0004*/ 	.word	0xffffffff
	.align		4
        /*0008*/ 	.word	0x00000000
	.align		4
        /*000c*/ 	.word	0xfffffffe
	.align		4
        /*0010*/ 	.word	0x00000000
	.align		4
        /*0014*/ 	.word	0xfffffffd
	.align		4
        /*0018*/ 	.word	0x00000000
	.align		4
        /*001c*/ 	.word	0xfffffffc


//--------------------- .text._Z20call_variants_kernelPK13VariantPileupPK18ResistanceMutationP14ResistanceCallPji --------------------------
	.section	.text._Z20call_variants_kernelPK13VariantPileupPK18ResistanceMutationP14ResistanceCallPji,"ax",@progbits
	.align	128
        .global         _Z20call_variants_kernelPK13VariantPileupPK18ResistanceMutationP14ResistanceCallPji
        .type           _Z20call_variants_kernelPK13VariantPileupPK18ResistanceMutationP14ResistanceCallPji,@function
        .size           _Z20call_variants_kernelPK13VariantPileupPK18ResistanceMutationP14ResistanceCallPji,(.L_x_3 - _Z20call_variants_kernelPK13VariantPileupPK18ResistanceMutationP14ResistanceCallPji)
        .other          _Z20call_variants_kernelPK13VariantPileupPK18ResistanceMutationP14ResistanceCallPji,@"STO_CUDA_ENTRY STV_DEFAULT"
_Z20call_variants_kernelPK13VariantPileupPK18ResistanceMutationP14ResistanceCallPji:
.text._Z20call_variants_kernelPK13VariantPileupPK18ResistanceMutationP14ResistanceCallPji:
[----:B------:R-:W-:Y:S01]  /*0000*/  LDC R1, c[0x0][0x37c] ;  /* 0x0000df00ff017b82 */ /* 0x000fe20000000800 */
[----:B------:R-:W-:Y:S05]  /*0010*/  EXIT ;  /* 0x000000000000794d */ /* 0x000fea0003800000 */
.L_x_0:
[----:B------:R-:W-:-:S00]  /*0020*/  BRA `(.L_x_0) ;  /* 0xfffffffc00fc7947 */ /* 0x000fc0000383ffff */
[----:B------:R-:W-:-:S00]  /*0030*/  NOP ;  /* 0x0000000000007918 */ /* 0x000fc00000000000 */
        /* <DEDUP_REMOVED lines=12> */
.L_x_3:


//--------------------- .text._Z19build_pileup_kernelPK15AlignmentResultPKjP13VariantPileupi --------------------------
	.section	.text._Z19build_pileup_kernelPK15AlignmentResultPKjP13VariantPileupi,"ax",@progbits
	.align	128
        .global         _Z19build_pileup_kernelPK15AlignmentResultPKjP13VariantPileupi
        .type           _Z19build_pileup_kernelPK15AlignmentResultPKjP13VariantPileupi,@function
        .size           _Z19build_pileup_kernelPK15AlignmentResultPKjP13VariantPileupi,(.L_x_4 - _Z19build_pileup_kernelPK15AlignmentResultPKjP13VariantPileupi)
        .other          _Z19build_pileup_kernelPK15AlignmentResultPKjP13VariantPileupi,@"STO_CUDA_ENTRY STV_DEFAULT"
_Z19build_pileup_kernelPK15AlignmentResultPKjP13VariantPileupi:
.text._Z19build_pileup_kernelPK15AlignmentResultPKjP13VariantPileupi:
[----:B------:R-:W-:Y:S01]  /*0000*/  LDC R1, c[0x0][0x37c] ;  /* 0x0000df00ff017b82 */ /* 0x000fe20000000800 */
[----:B------:R-:W-:Y:S05]  /*0010*/  EXIT ;  /* 0x000000000000794d */ /* 0x000fea0003800000 */
.L_x_1:
        /* <DEDUP_REMOVED lines=14> */
.L_x_4:


//--------------------- .text._Z21seed_and_align_kernelPKcPKiS2_S0_S2_S2_PK14MinimizerIndexP15AlignmentResultPji --------------------------
	.section	.text._Z21seed_and_align_kernelPKcPKiS2_S0_S2_S2_PK14MinimizerIndexP15AlignmentResultPji,"ax",@progbits
	.align	128
        .global         _Z21seed_and_align_kernelPKcPKiS2_S0_S2_S2_PK14MinimizerIndexP15AlignmentResultPji
        .type           _Z21seed_and_align_kernelPKcPKiS2_S0_S2_S2_PK14MinimizerIndexP15AlignmentResultPji,@function
        .size           _Z21seed_and_align_kernelPKcPKiS2_S0_S2_S2_PK14MinimizerIndexP15AlignmentResultPji,(.L_x_5 - _Z21seed_and_align_kernelPKcPKiS2_S0_S2_S2_PK14MinimizerIndexP15AlignmentResultPji)
        .other          _Z21seed_and_align_kernelPKcPKiS2_S0_S2_S2_PK14MinimizerIndexP15AlignmentResultPji,@"STO_CUDA_ENTRY STV_DEFAULT"
_Z21seed_and_align_kernelPKcPKiS2_S0_S2_S2_PK14MinimizerIndexP15AlignmentResultPji:
.text._Z21seed_and_align_kernelPKcPKiS2_S0_S2_S2_PK14MinimizerIndexP15AlignmentResultPji:
[----:B------:R-:W-:Y:S01]  /*0000*/  LDC R1, c[0x0][0x37c] ;  /* 0x0000df00ff017b82 */ /* 0x000fe20000000800 */
[----:B------:R-:W-:Y:S05]  /*0010*/  EXIT ;  /* 0x000000000000794d */ /* 0x000fea0003800000 */
.L_x_2:
        /* <DEDUP_REMOVED lines=14> */
.L_x_5:


//--------------------- .nv.shared.reserved.0     --------------------------
	.section	.nv.shared.reserved.0,"aw",@nobits
	.weak		__nv_reservedSMEM_offset_0_alias
	.size		__nv_reservedSMEM_offset_0_alias, 0, 64
	.other		__nv_reservedSMEM_offset_0_alias,@"STO_CUDA_RESERVED_SHARED STV_DEFAULT"
__nv_reservedSMEM_offset_0_alias:
	.zero		0
	.zero		64


//--------------------- .nv.constant0._Z20call_variants_kernelPK13VariantPileupPK18ResistanceMutationP14ResistanceCallPji --------------------------
	.section	.nv.constant0._Z20call_variants_kernelPK13VariantPileupPK18ResistanceMutationP14ResistanceCallPji,"a",@progbits
	.sectionflags	@""
	.align	4
.nv.constant0._Z20call_variants_kernelPK13VariantPileupPK18ResistanceMutationP14ResistanceCallPji:
	.zero		932


//--------------------- .nv.constant0._Z19build_pileup_kernelPK15AlignmentResultPKjP13VariantPileupi --------------------------
	.section	.nv.constant0._Z19build_pileup_kernelPK15AlignmentResultPKjP13VariantPileupi,"a",@progbits
	.sectionflags	@""
	.align	4
.nv.constant0._Z19build_pileup_kernelPK15AlignmentResultPKjP13VariantPileupi:
	.zero		924


//--------------------- .nv.constant0._Z21seed_and_align_kernelPKcPKiS2_S0_S2_S2_PK14MinimizerIndexP15AlignmentResultPji --------------------------
	.section	.nv.constant0._Z21seed_and_align_kernelPKcPKiS2_S0_S2_S2_PK14MinimizerIndexP15AlignmentResultPji,"a",@progbits
	.sectionflags	@""
	.align	4
.nv.constant0._Z21seed_and_align_kernelPKcPKiS2_S0_S2_S2_PK14MinimizerIndexP15AlignmentResultPji:
	.zero		972


//--------------------- SYMBOLS --------------------------

	.type		.nv.reservedSmem.offset0,@object
	.size		.nv.reservedSmem.offset0,0x4
